//
// Generated by NVIDIA NVVM Compiler
//
// Compiler Build ID: CL-36424714
// Cuda compilation tools, release 13.0, V13.0.88
// Based on NVVM 20.0.0
//

.version 9.0
.target sm_100
.address_size 64

	// .globl	_Z4initPfS_S_S_S_S_iii

.visible .entry _Z4initPfS_S_S_S_S_iii(
	.param .u64 .ptr .align 1 _Z4initPfS_S_S_S_S_iii_param_0,
	.param .u64 .ptr .align 1 _Z4initPfS_S_S_S_S_iii_param_1,
	.param .u64 .ptr .align 1 _Z4initPfS_S_S_S_S_iii_param_2,
	.param .u64 .ptr .align 1 _Z4initPfS_S_S_S_S_iii_param_3,
	.param .u64 .ptr .align 1 _Z4initPfS_S_S_S_S_iii_param_4,
	.param .u64 .ptr .align 1 _Z4initPfS_S_S_S_S_iii_param_5,
	.param .u32 _Z4initPfS_S_S_S_S_iii_param_6,
	.param .u32 _Z4initPfS_S_S_S_S_iii_param_7,
	.param .u32 _Z4initPfS_S_S_S_S_iii_param_8
)
{
	.reg .pred 	%p<14>;
	.reg .b32 	%r<95>;
	.reg .b32 	%f<16>;
	.reg .b64 	%rd<118>;

	ld.param.u64 	%rd7, [_Z4initPfS_S_S_S_S_iii_param_0];
	ld.param.u64 	%rd8, [_Z4initPfS_S_S_S_S_iii_param_1];
	ld.param.u64 	%rd9, [_Z4initPfS_S_S_S_S_iii_param_2];
	ld.param.u64 	%rd10, [_Z4initPfS_S_S_S_S_iii_param_3];
	ld.param.u64 	%rd11, [_Z4initPfS_S_S_S_S_iii_param_4];
	ld.param.u64 	%rd12, [_Z4initPfS_S_S_S_S_iii_param_5];
	ld.param.u32 	%r40, [_Z4initPfS_S_S_S_S_iii_param_6];
	ld.param.u32 	%r43, [_Z4initPfS_S_S_S_S_iii_param_7];
	ld.param.u32 	%r42, [_Z4initPfS_S_S_S_S_iii_param_8];
	cvta.to.global.u64 	%rd1, %rd11;
	cvta.to.global.u64 	%rd2, %rd10;
	cvta.to.global.u64 	%rd3, %rd8;
	cvta.to.global.u64 	%rd4, %rd9;
	cvta.to.global.u64 	%rd5, %rd7;
	cvta.to.global.u64 	%rd6, %rd12;
	mov.u32 	%r44, %tid.x;
	mov.u32 	%r45, %ntid.x;
	mov.u32 	%r46, %ctaid.x;
	mad.lo.s32 	%r1, %r45, %r46, %r44;
	mov.u32 	%r2, %tid.y;
	mov.u32 	%r47, %ntid.y;
	mov.u32 	%r48, %ctaid.y;
	mul.lo.s32 	%r3, %r47, %r48;
	add.s32 	%r49, %r3, %r2;
	setp.ge.s32 	%p1, %r1, %r40;
	setp.ge.s32 	%p2, %r49, %r43;
	or.pred  	%p3, %p1, %p2;
	setp.lt.s32 	%p4, %r42, 1;
	or.pred  	%p5, %p3, %p4;
	@%p5 bra 	$L__BB0_12;
	and.b32  	%r5, %r42, 7;
	setp.lt.u32 	%p6, %r42, 8;
	mov.b32 	%r93, 0;
	@%p6 bra 	$L__BB0_4;
	and.b32  	%r51, %r42, 2147483640;
	neg.s32 	%r91, %r51;
	add.s32 	%r52, %r2, %r43;
	add.s32 	%r53, %r52, %r3;
	mad.lo.s32 	%r90, %r40, %r53, %r1;
	shl.b32 	%r54, %r43, 1;
	add.s32 	%r55, %r49, %r54;
	mad.lo.s32 	%r89, %r40, %r55, %r1;
	mad.lo.s32 	%r56, %r43, 3, %r49;
	mad.lo.s32 	%r88, %r40, %r56, %r1;
	shl.b32 	%r57, %r43, 2;
	add.s32 	%r58, %r49, %r57;
	mad.lo.s32 	%r87, %r40, %r58, %r1;
	mad.lo.s32 	%r59, %r43, 5, %r49;
	mad.lo.s32 	%r86, %r40, %r59, %r1;
	mad.lo.s32 	%r60, %r43, 6, %r49;
	mad.lo.s32 	%r85, %r40, %r60, %r1;
	mad.lo.s32 	%r61, %r43, 7, %r49;
	mad.lo.s32 	%r84, %r40, %r61, %r1;
	mad.lo.s32 	%r83, %r40, %r49, %r1;
$L__BB0_3:
	.pragma "nounroll";
	and.b32  	%r93, %r42, 2147483640;
	mul.wide.s32 	%rd13, %r83, 4;
	add.s64 	%rd14, %rd6, %rd13;
	ld.global.f32 	%f1, [%rd14];
	add.s64 	%rd15, %rd5, %rd13;
	st.global.f32 	[%rd15], %f1;
	add.s64 	%rd16, %rd4, %rd13;
	st.global.f32 	[%rd16], %f1;
	add.s64 	%rd17, %rd3, %rd13;
	st.global.f32 	[%rd17], %f1;
	add.s64 	%rd18, %rd2, %rd13;
	mov.b32 	%r62, 0;
	st.global.u32 	[%rd18], %r62;
	add.s64 	%rd19, %rd1, %rd13;
	st.global.u32 	[%rd19], %r62;
	mul.wide.s32 	%rd20, %r90, 4;
	add.s64 	%rd21, %rd6, %rd20;
	ld.global.f32 	%f2, [%rd21];
	add.s64 	%rd22, %rd5, %rd20;
	st.global.f32 	[%rd22], %f2;
	add.s64 	%rd23, %rd4, %rd20;
	st.global.f32 	[%rd23], %f2;
	add.s64 	%rd24, %rd3, %rd20;
	st.global.f32 	[%rd24], %f2;
	add.s64 	%rd25, %rd2, %rd20;
	st.global.u32 	[%rd25], %r62;
	add.s64 	%rd26, %rd1, %rd20;
	st.global.u32 	[%rd26], %r62;
	mul.wide.s32 	%rd27, %r89, 4;
	add.s64 	%rd28, %rd6, %rd27;
	ld.global.f32 	%f3, [%rd28];
	add.s64 	%rd29, %rd5, %rd27;
	st.global.f32 	[%rd29], %f3;
	add.s64 	%rd30, %rd4, %rd27;
	st.global.f32 	[%rd30], %f3;
	add.s64 	%rd31, %rd3, %rd27;
	st.global.f32 	[%rd31], %f3;
	add.s64 	%rd32, %rd2, %rd27;
	st.global.u32 	[%rd32], %r62;
	add.s64 	%rd33, %rd1, %rd27;
	st.global.u32 	[%rd33], %r62;
	mul.wide.s32 	%rd34, %r88, 4;
	add.s64 	%rd35, %rd6, %rd34;
	ld.global.f32 	%f4, [%rd35];
	add.s64 	%rd36, %rd5, %rd34;
	st.global.f32 	[%rd36], %f4;
	add.s64 	%rd37, %rd4, %rd34;
	st.global.f32 	[%rd37], %f4;
	add.s64 	%rd38, %rd3, %rd34;
	st.global.f32 	[%rd38], %f4;
	add.s64 	%rd39, %rd2, %rd34;
	st.global.u32 	[%rd39], %r62;
	add.s64 	%rd40, %rd1, %rd34;
	st.global.u32 	[%rd40], %r62;
	mul.wide.s32 	%rd41, %r87, 4;
	add.s64 	%rd42, %rd6, %rd41;
	ld.global.f32 	%f5, [%rd42];
	add.s64 	%rd43, %rd5, %rd41;
	st.global.f32 	[%rd43], %f5;
	add.s64 	%rd44, %rd4, %rd41;
	st.global.f32 	[%rd44], %f5;
	add.s64 	%rd45, %rd3, %rd41;
	st.global.f32 	[%rd45], %f5;
	add.s64 	%rd46, %rd2, %rd41;
	st.global.u32 	[%rd46], %r62;
	add.s64 	%rd47, %rd1, %rd41;
	st.global.u32 	[%rd47], %r62;
	mul.wide.s32 	%rd48, %r86, 4;
	add.s64 	%rd49, %rd6, %rd48;
	ld.global.f32 	%f6, [%rd49];
	add.s64 	%rd50, %rd5, %rd48;
	st.global.f32 	[%rd50], %f6;
	add.s64 	%rd51, %rd4, %rd48;
	st.global.f32 	[%rd51], %f6;
	add.s64 	%rd52, %rd3, %rd48;
	st.global.f32 	[%rd52], %f6;
	add.s64 	%rd53, %rd2, %rd48;
	st.global.u32 	[%rd53], %r62;
	add.s64 	%rd54, %rd1, %rd48;
	st.global.u32 	[%rd54], %r62;
	mul.wide.s32 	%rd55, %r85, 4;
	add.s64 	%rd56, %rd6, %rd55;
	ld.global.f32 	%f7, [%rd56];
	add.s64 	%rd57, %rd5, %rd55;
	st.global.f32 	[%rd57], %f7;
	add.s64 	%rd58, %rd4, %rd55;
	st.global.f32 	[%rd58], %f7;
	add.s64 	%rd59, %rd3, %rd55;
	st.global.f32 	[%rd59], %f7;
	add.s64 	%rd60, %rd2, %rd55;
	st.global.u32 	[%rd60], %r62;
	add.s64 	%rd61, %rd1, %rd55;
	st.global.u32 	[%rd61], %r62;
	mul.wide.s32 	%rd62, %r84, 4;
	add.s64 	%rd63, %rd6, %rd62;
	ld.global.f32 	%f8, [%rd63];
	add.s64 	%rd64, %rd5, %rd62;
	st.global.f32 	[%rd64], %f8;
	add.s64 	%rd65, %rd4, %rd62;
	st.global.f32 	[%rd65], %f8;
	add.s64 	%rd66, %rd3, %rd62;
	st.global.f32 	[%rd66], %f8;
	add.s64 	%rd67, %rd2, %rd62;
	st.global.u32 	[%rd67], %r62;
	add.s64 	%rd68, %rd1, %rd62;
	st.global.u32 	[%rd68], %r62;
	add.s32 	%r91, %r91, 8;
	mul.lo.s32 	%r63, %r43, %r40;
	shl.b32 	%r64, %r63, 3;
	add.s32 	%r90, %r90, %r64;
	add.s32 	%r89, %r89, %r64;
	add.s32 	%r88, %r88, %r64;
	add.s32 	%r87, %r87, %r64;
	add.s32 	%r86, %r86, %r64;
	add.s32 	%r85, %r85, %r64;
	add.s32 	%r84, %r84, %r64;
	add.s32 	%r83, %r83, %r64;
	setp.ne.s32 	%p7, %r91, 0;
	@%p7 bra 	$L__BB0_3;
$L__BB0_4:
	setp.eq.s32 	%p8, %r5, 0;
	@%p8 bra 	$L__BB0_12;
	and.b32  	%r35, %r42, 3;
	setp.lt.u32 	%p9, %r5, 4;
	@%p9 bra 	$L__BB0_7;
	mad.lo.s32 	%r65, %r93, %r43, %r49;
	mad.lo.s32 	%r66, %r65, %r40, %r1;
	mul.wide.s32 	%rd69, %r66, 4;
	add.s64 	%rd70, %rd6, %rd69;
	ld.global.f32 	%f9, [%rd70];
	add.s64 	%rd71, %rd5, %rd69;
	st.global.f32 	[%rd71], %f9;
	add.s64 	%rd72, %rd4, %rd69;
	st.global.f32 	[%rd72], %f9;
	add.s64 	%rd73, %rd3, %rd69;
	st.global.f32 	[%rd73], %f9;
	add.s64 	%rd74, %rd2, %rd69;
	mov.b32 	%r67, 0;
	st.global.u32 	[%rd74], %r67;
	add.s64 	%rd75, %rd1, %rd69;
	st.global.u32 	[%rd75], %r67;
	add.s32 	%r68, %r65, %r43;
	mad.lo.s32 	%r69, %r68, %r40, %r1;
	mul.wide.s32 	%rd76, %r69, 4;
	add.s64 	%rd77, %rd6, %rd76;
	ld.global.f32 	%f10, [%rd77];
	add.s64 	%rd78, %rd5, %rd76;
	st.global.f32 	[%rd78], %f10;
	add.s64 	%rd79, %rd4, %rd76;
	st.global.f32 	[%rd79], %f10;
	add.s64 	%rd80, %rd3, %rd76;
	st.global.f32 	[%rd80], %f10;
	add.s64 	%rd81, %rd2, %rd76;
	st.global.u32 	[%rd81], %r67;
	add.s64 	%rd82, %rd1, %rd76;
	st.global.u32 	[%rd82], %r67;
	add.s32 	%r70, %r68, %r43;
	mad.lo.s32 	%r71, %r70, %r40, %r1;
	mul.wide.s32 	%rd83, %r71, 4;
	add.s64 	%rd84, %rd6, %rd83;
	ld.global.f32 	%f11, [%rd84];
	add.s64 	%rd85, %rd5, %rd83;
	st.global.f32 	[%rd85], %f11;
	add.s64 	%rd86, %rd4, %rd83;
	st.global.f32 	[%rd86], %f11;
	add.s64 	%rd87, %rd3, %rd83;
	st.global.f32 	[%rd87], %f11;
	add.s64 	%rd88, %rd2, %rd83;
	st.global.u32 	[%rd88], %r67;
	add.s64 	%rd89, %rd1, %rd83;
	st.global.u32 	[%rd89], %r67;
	add.s32 	%r72, %r70, %r43;
	mad.lo.s32 	%r73, %r72, %r40, %r1;
	mul.wide.s32 	%rd90, %r73, 4;
	add.s64 	%rd91, %rd6, %rd90;
	ld.global.f32 	%f12, [%rd91];
	add.s64 	%rd92, %rd5, %rd90;
	st.global.f32 	[%rd92], %f12;
	add.s64 	%rd93, %rd4, %rd90;
	st.global.f32 	[%rd93], %f12;
	add.s64 	%rd94, %rd3, %rd90;
	st.global.f32 	[%rd94], %f12;
	add.s64 	%rd95, %rd2, %rd90;
	st.global.u32 	[%rd95], %r67;
	add.s64 	%rd96, %rd1, %rd90;
	st.global.u32 	[%rd96], %r67;
	add.s32 	%r93, %r93, 4;
$L__BB0_7:
	setp.eq.s32 	%p10, %r35, 0;
	@%p10 bra 	$L__BB0_12;
	setp.eq.s32 	%p11, %r35, 1;
	@%p11 bra 	$L__BB0_10;
	mad.lo.s32 	%r74, %r93, %r43, %r49;
	mad.lo.s32 	%r75, %r74, %r40, %r1;
	mul.wide.s32 	%rd97, %r75, 4;
	add.s64 	%rd98, %rd6, %rd97;
	ld.global.f32 	%f13, [%rd98];
	add.s64 	%rd99, %rd5, %rd97;
	st.global.f32 	[%rd99], %f13;
	add.s64 	%rd100, %rd4, %rd97;
	st.global.f32 	[%rd100], %f13;
	add.s64 	%rd101, %rd3, %rd97;
	st.global.f32 	[%rd101], %f13;
	add.s64 	%rd102, %rd2, %rd97;
	mov.b32 	%r76, 0;
	st.global.u32 	[%rd102], %r76;
	add.s64 	%rd103, %rd1, %rd97;
	st.global.u32 	[%rd103], %r76;
	add.s32 	%r77, %r74, %r43;
	mad.lo.s32 	%r78, %r77, %r40, %r1;
	mul.wide.s32 	%rd104, %r78, 4;
	add.s64 	%rd105, %rd6, %rd104;
	ld.global.f32 	%f14, [%rd105];
	add.s64 	%rd106, %rd5, %rd104;
	st.global.f32 	[%rd106], %f14;
	add.s64 	%rd107, %rd4, %rd104;
	st.global.f32 	[%rd107], %f14;
	add.s64 	%rd108, %rd3, %rd104;
	st.global.f32 	[%rd108], %f14;
	add.s64 	%rd109, %rd2, %rd104;
	st.global.u32 	[%rd109], %r76;
	add.s64 	%rd110, %rd1, %rd104;
	st.global.u32 	[%rd110], %r76;
	add.s32 	%r93, %r93, 2;
$L__BB0_10:
	and.b32  	%r79, %r42, 1;
	setp.eq.b32 	%p12, %r79, 1;
	not.pred 	%p13, %p12;
	@%p13 bra 	$L__BB0_12;
	mad.lo.s32 	%r80, %r93, %r43, %r49;
	mad.lo.s32 	%r81, %r80, %r40, %r1;
	mul.wide.s32 	%rd111, %r81, 4;
	add.s64 	%rd112, %rd6, %rd111;
	ld.global.f32 	%f15, [%rd112];
	add.s64 	%rd113, %rd5, %rd111;
	st.global.f32 	[%rd113], %f15;
	add.s64 	%rd114, %rd4, %rd111;
	st.global.f32 	[%rd114], %f15;
	add.s64 	%rd115, %rd3, %rd111;
	st.global.f32 	[%rd115], %f15;
	add.s64 	%rd116, %rd2, %rd111;
	mov.b32 	%r82, 0;
	st.global.u32 	[%rd116], %r82;
	add.s64 	%rd117, %rd1, %rd111;
	st.global.u32 	[%rd117], %r82;
$L__BB0_12:
	ret;

}


// ===== COMPILED SASS (sm_100) =====

	.target	sm_100

	.elftype	@"ET_EXEC"


//--------------------- .note.nv.tkinfo           --------------------------
	.section	.note.nv.tkinfo,"",@"SHT_NOTE"
	.sectionflags	@"SHF_NOTE_NV_TKINFO"
	.tkinfo
        /*0018*/ 	.word	0x00000002
        /*0030*/ 	.string	""
        /*0030*/ 	.string	"ptxas"
        /*0030*/ 	.string	"Cuda compilation tools, release 13.0, V13.0.88"
        /*0030*/ 	.string	"Build cuda_13.0.r13.0/compiler.36424714_0"
        /*0030*/ 	.string	"-arch sm_100 -m 64 "



//--------------------- .note.nv.cuinfo           --------------------------
	.section	.note.nv.cuinfo,"",@"SHT_NOTE"
	.sectionflags	@"SHF_NOTE_NV_CUINFO"
        /*0018*/ 	.short	0x0002
        /*001a*/ 	.short	0x0064
        /*001c*/ 	.short	0x0082
	.zero		2


//--------------------- .nv.info                  --------------------------
	.section	.nv.info,"",@"SHT_CUDA_INFO"
	.align	4


	//----- nvinfo : EIATTR_REGCOUNT
	.align		4
        /*0000*/ 	.byte	0x04, 0x2f
        /*0002*/ 	.short	(.L_1 - .L_0)
	.align		4
.L_0:
        /*0004*/ 	.word	index@(_Z4initPfS_S_S_S_S_iii)
        /*0008*/ 	.word	0x00000028


	//----- nvinfo : EIATTR_FRAME_SIZE
	.align		4
.L_1:
        /*000c*/ 	.byte	0x04, 0x11
        /*000e*/ 	.short	(.L_3 - .L_2)
	.align		4
.L_2:
        /*0010*/ 	.word	index@(_Z4initPfS_S_S_S_S_iii)
        /*0014*/ 	.word	0x00000000


	//----- nvinfo : EIATTR_MIN_STACK_SIZE
	.align		4
.L_3:
        /*0018*/ 	.byte	0x04, 0x12
        /*001a*/ 	.short	(.L_5 - .L_4)
	.align		4
.L_4:
        /*001c*/ 	.word	index@(_Z4initPfS_S_S_S_S_iii)
        /*0020*/ 	.word	0x00000000
.L_5:


//--------------------- .nv.compat                --------------------------
	.section	.nv.compat,"",@"SHT_CUDA_COMPAT_INFO"
	.align	4
        /*0000*/ 	.byte	0x02, 0x09, 0x00, 0x00, 0x02, 0x02, 0x01, 0x00, 0x02, 0x05, 0x05, 0x00, 0x03, 0x07, 0x01, 0x01
        /*0010*/ 	.byte	0x02, 0x03, 0x00, 0x00, 0x02, 0x06, 0x01, 0x00, 0x04, 0x0b, 0x08, 0x00, 0x09, 0x00, 0x00, 0x00
        /*0020*/ 	.byte	0x00, 0x00, 0x00, 0x00


//--------------------- .nv.info._Z4initPfS_S_S_S_S_iii --------------------------
	.section	.nv.info._Z4initPfS_S_S_S_S_iii,"",@"SHT_CUDA_INFO"
	.sectionflags	@""
	.align	4


	//----- nvinfo : EIATTR_CUDA_API_VERSION
	.align		4
        /*0000*/ 	.byte	0x04, 0x37
        /*0002*/ 	.short	(.L_7 - .L_6)
.L_6:
        /*0004*/ 	.word	0x00000082


	//----- nvinfo : EIATTR_KPARAM_INFO
	.align		4
.L_7:
        /*0008*/ 	.byte	0x04, 0x17
        /*000a*/ 	.short	(.L_9 - .L_8)
.L_8:
        /*000c*/ 	.word	0x00000000
        /*0010*/ 	.short	0x0008
        /*0012*/ 	.short	0x0038
        /*0014*/ 	.byte	0x00, 0xf0, 0x11, 0x00


	//----- nvinfo : EIATTR_KPARAM_INFO
	.align		4
.L_9:
        /*0018*/ 	.byte	0x04, 0x17
        /*001a*/ 	.short	(.L_11 - .L_10)
.L_10:
        /*001c*/ 	.word	0x00000000
        /*0020*/ 	.short	0x0007
        /*0022*/ 	.short	0x0034
        /*0024*/ 	.byte	0x00, 0xf0, 0x11, 0x00


	//----- nvinfo : EIATTR_KPARAM_INFO
	.align		4
.L_11:
        /*0028*/ 	.byte	0x04, 0x17
        /*002a*/ 	.short	(.L_13 - .L_12)
.L_12:
        /*002c*/ 	.word	0x00000000
        /*0030*/ 	.short	0x0006
        /*0032*/ 	.short	0x0030
        /*0034*/ 	.byte	0x00, 0xf0, 0x11, 0x00


	//----- nvinfo : EIATTR_KPARAM_INFO
	.align		4
.L_13:
        /*0038*/ 	.byte	0x04, 0x17
        /*003a*/ 	.short	(.L_15 - .L_14)
.L_14:
        /*003c*/ 	.word	0x00000000
        /*0040*/ 	.short	0x0005
        /*0042*/ 	.short	0x0028
        /*0044*/ 	.byte	0x00, 0xf5, 0x21, 0x00


	//----- nvinfo : EIATTR_KPARAM_INFO
	.align		4
.L_15:
        /*0048*/ 	.byte	0x04, 0x17
        /*004a*/ 	.short	(.L_17 - .L_16)
.L_16:
        /*004c*/ 	.word	0x00000000
        /*0050*/ 	.short	0x0004
        /*0052*/ 	.short	0x0020
        /*0054*/ 	.byte	0x00, 0xf5, 0x21, 0x00


	//----- nvinfo : EIATTR_KPARAM_INFO
	.align		4
.L_17:
        /*0058*/ 	.byte	0x04, 0x17
        /*005a*/ 	.short	(.L_19 - .L_18)
.L_18:
        /*005c*/ 	.word	0x00000000
        /*0060*/ 	.short	0x0003
        /*0062*/ 	.short	0x0018
        /*0064*/ 	.byte	0x00, 0xf5, 0x21, 0x00


	//----- nvinfo : EIATTR_KPARAM_INFO
	.align		4
.L_19:
        /*0068*/ 	.byte	0x04, 0x17
        /*006a*/ 	.short	(.L_21 - .L_20)
.L_20:
        /*006c*/ 	.word	0x00000000
        /*0070*/ 	.short	0x0002
        /*0072*/ 	.short	0x0010
        /*0074*/ 	.byte	0x00, 0xf5, 0x21, 0x00


	//----- nvinfo : EIATTR_KPARAM_INFO
	.align		4
.L_21:
        /*0078*/ 	.byte	0x04, 0x17
        /*007a*/ 	.short	(.L_23 - .L_22)
.L_22:
        /*007c*/ 	.word	0x00000000
        /*0080*/ 	.short	0x0001
        /*0082*/ 	.short	0x0008
        /*0084*/ 	.byte	0x00, 0xf5, 0x21, 0x00


	//----- nvinfo : EIATTR_KPARAM_INFO
	.align		4
.L_23:
        /*0088*/ 	.byte	0x04, 0x17
        /*008a*/ 	.short	(.L_25 - .L_24)
.L_24:
        /*008c*/ 	.word	0x00000000
        /*0090*/ 	.short	0x0000
        /*0092*/ 	.short	0x0000
        /*0094*/ 	.byte	0x00, 0xf5, 0x21, 0x00


	//----- nvinfo : EIATTR_SPARSE_MMA_MASK
	.align		4
.L_25:
        /*0098*/ 	.byte	0x03, 0x50
        /*009a*/ 	.short	0x0000


	//----- nvinfo : EIATTR_MAXREG_COUNT
	.align		4
        /*009c*/ 	.byte	0x03, 0x1b
        /*009e*/ 	.short	0x00ff


	//----- nvinfo : EIATTR_MERCURY_ISA_VERSION
	.align		4
        /*00a0*/ 	.byte	0x03, 0x5f
        /*00a2*/ 	.short	0x0101


	//----- nvinfo : EIATTR_VRC_CTA_INIT_COUNT
	.align		4
        /*00a4*/ 	.byte	0x02, 0x4a
	.zero		1
	.zero		1


	//----- nvinfo : EIATTR_EXIT_INSTR_OFFSETS
	.align		4
        /*00a8*/ 	.byte	0x04, 0x1c
        /*00aa*/ 	.short	(.L_27 - .L_26)


	//   ....[0]....
.L_26:
        /*00ac*/ 	.word	0x000000f0


	//   ....[1]....
        /*00b0*/ 	.word	0x00000990


	//   ....[2]....
        /*00b4*/ 	.word	0x00000dd0


	//   ....[3]....
        /*00b8*/ 	.word	0x00001050


	//   ....[4]....
        /*00bc*/ 	.word	0x000011a0


	//----- nvinfo : EIATTR_CBANK_PARAM_SIZE
	.align		4
.L_27:
        /*00c0*/ 	.byte	0x03, 0x19
        /*00c2*/ 	.short	0x003c


	//----- nvinfo : EIATTR_PARAM_CBANK
	.align		4
        /*00c4*/ 	.byte	0x04, 0x0a
        /*00c6*/ 	.short	(.L_29 - .L_28)
	.align		4
.L_28:
        /*00c8*/ 	.word	index@(.nv.constant0._Z4initPfS_S_S_S_S_iii)
        /*00cc*/ 	.short	0x0380
        /*00ce*/ 	.short	0x003c


	//----- nvinfo : EIATTR_SW_WAR
	.align		4
.L_29:
        /*00d0*/ 	.byte	0x04, 0x36
        /*00d2*/ 	.short	(.L_31 - .L_30)
.L_30:
        /*00d4*/ 	.word	0x00000008
.L_31:


//--------------------- .nv.callgraph             --------------------------
	.section	.nv.callgraph,"",@"SHT_CUDA_CALLGRAPH"
	.align	4
	.sectionentsize	8
	.align		4
        /*0000*/ 	.word	0x00000000
	.align		4
        /*0004*/ 	.word	0xffffffff
	.align		4
        /*0008*/ 	.word	0x00000000
	.align		4
        /*000c*/ 	.word	0xfffffffe
	.align		4
        /*0010*/ 	.word	0x00000000
	.align		4
        /*0014*/ 	.word	0xfffffffd
	.align		4
        /*0018*/ 	.word	0x00000000
	.align		4
        /*001c*/ 	.word	0xfffffffc


//--------------------- .text._Z4initPfS_S_S_S_S_iii --------------------------
	.section	.text._Z4initPfS_S_S_S_S_iii,"ax",@progbits
	.align	128
        .global         _Z4initPfS_S_S_S_S_iii
        .type           _Z4initPfS_S_S_S_S_iii,@function
        .size           _Z4initPfS_S_S_S_S_iii,(.L_x_5 - _Z4initPfS_S_S_S_S_iii)
        .other          _Z4initPfS_S_S_S_S_iii,@"STO_CUDA_ENTRY STV_DEFAULT"
_Z4initPfS_S_S_S_S_iii:
.text._Z4initPfS_S_S_S_S_iii:
[----:B------:R-:W-:Y:S01]  /*0000*/  LDC R1, c[0x0][0x37c] ;  /* 0x0000df00ff017b82 */ /* 0x000fe20000000800 */
[----:B------:R-:W0:Y:S07]  /*0010*/  S2R R6, SR_TID.Y ;  /* 0x0000000000067919 */ /* 0x000e2e0000002200 */
[----:B------:R-:W1:Y:S01]  /*0020*/  S2UR UR5, SR_CTAID.Y ;  /* 0x00000000000579c3 */ /* 0x000e620000002600 */
[----:B------:R-:W2:Y:S01]  /*0030*/  LDCU UR6, c[0x0][0x360] ;  /* 0x00006c00ff0677ac */ /* 0x000ea20008000800 */
[----:B------:R-:W2:Y:S01]  /*0040*/  S2R R3, SR_TID.X ;  /* 0x0000000000037919 */ /* 0x000ea20000002100 */
[----:B------:R-:W1:Y:S01]  /*0050*/  LDCU UR4, c[0x0][0x364] ;  /* 0x00006c80ff0477ac */ /* 0x000e620008000800 */
[----:B------:R-:W2:Y:S04]  /*0060*/  S2R R4, SR_CTAID.X ;  /* 0x0000000000047919 */ /* 0x000ea80000002500 */
[----:B------:R-:W3:Y:S08]  /*0070*/  LDC.64 R10, c[0x0][0x3b0] ;  /* 0x0000ec00ff0a7b82 */ /* 0x000ef00000000a00 */
[----:B------:R-:W4:Y:S01]  /*0080*/  LDC R0, c[0x0][0x3b8] ;  /* 0x0000ee00ff007b82 */ /* 0x000f220000000800 */
[----:B-1----:R-:W-:-:S06]  /*0090*/  UIMAD UR4, UR4, UR5, URZ ;  /* 0x00000005040472a4 */ /* 0x002fcc000f8e02ff */
[----:B0-----:R-:W-:-:S04]  /*00a0*/  IADD3 R2, PT, PT, R6, UR4, RZ ;  /* 0x0000000406027c10 */ /* 0x001fc8000fffe0ff */
[----:B---3--:R-:W-:Y:S01]  /*00b0*/  ISETP.GE.AND P0, PT, R2, R11, PT ;  /* 0x0000000b0200720c */ /* 0x008fe20003f06270 */
[----:B--2---:R-:W-:-:S05]  /*00c0*/  IMAD R3, R4, UR6, R3 ;  /* 0x0000000604037c24 */ /* 0x004fca000f8e0203 */
[----:B------:R-:W-:-:S04]  /*00d0*/  ISETP.GE.OR P0, PT, R3, R10, P0 ;  /* 0x0000000a0300720c */ /* 0x000fc80000706670 */
[----:B----4-:R-:W-:-:S13]  /*00e0*/  ISETP.LT.OR P0, PT, R0, 0x1, P0 ;  /* 0x000000010000780c */ /* 0x010fda0000701670 */
[----:B------:R-:W-:Y:S05]  /*00f0*/  @P0 EXIT ;  /* 0x000000000000094d */ /* 0x000fea0003800000 */
[C---:B------:R-:W-:Y:S01]  /*0100*/  ISETP.GE.U32.AND P0, PT, R0.reuse, 0x8, PT ;  /* 0x000000080000780c */ /* 0x040fe20003f06070 */
[----:B------:R-:W0:Y:S01]  /*0110*/  LDCU.64 UR6, c[0x0][0x358] ;  /* 0x00006b00ff0677ac */ /* 0x000e220008000a00 */
[----:B------:R-:W-:Y:S01]  /*0120*/  HFMA2 R5, -RZ, RZ, 0, 0 ;  /* 0x00000000ff057431 */ /* 0x000fe200000001ff */
[----:B------:R-:W-:-:S10]  /*0130*/  LOP3.LUT R4, R0, 0x7, RZ, 0xc0, !PT ;  /* 0x0000000700047812 */ /* 0x000fd400078ec0ff */
[----:B------:R-:W-:Y:S05]  /*0140*/  @!P0 BRA `(.L_x_0) ;  /* 0x00000008000c8947 */ /* 0x000fea0003800000 */
[C---:B------:R-:W-:Y:S01]  /*0150*/  IADD3 R6, PT, PT, R11.reuse, UR4, R6 ;  /* 0x000000040b067c10 */ /* 0x040fe2000fffe006 */
[C-C-:B------:R-:W-:Y:S01]  /*0160*/  IMAD R8, R11.reuse, 0x3, R2.reuse ;  /* 0x000000030b087824 */ /* 0x140fe200078e0202 */
[CC--:B------:R-:W-:Y:S01]  /*0170*/  LEA R7, R11.reuse, R2.reuse, 0x1 ;  /* 0x000000020b077211 */ /* 0x0c0fe200078e08ff */
[C-C-:B------:R-:W-:Y:S01]  /*0180*/  IMAD R29, R11.reuse, 0x5, R2.reuse ;  /* 0x000000050b1d7824 */ /* 0x140fe200078e0202 */
[C---:B------:R-:W-:Y:S01]  /*0190*/  LEA R9, R11.reuse, R2, 0x2 ;  /* 0x000000020b097211 */ /* 0x040fe200078e10ff */
[C-C-:B------:R-:W-:Y:S01]  /*01a0*/  IMAD R33, R11.reuse, 0x6, R2.reuse ;  /* 0x000000060b217824 */ /* 0x140fe200078e0202 */
[----:B------:R-:W-:Y:S01]  /*01b0*/  LOP3.LUT R5, R0, 0x7ffffff8, RZ, 0xc0, !PT ;  /* 0x7ffffff800057812 */ /* 0x000fe200078ec0ff */
[----:B------:R-:W-:Y:S02]  /*01c0*/  IMAD R35, R11, 0x7, R2 ;  /* 0x000000070b237824 */ /* 0x000fe400078e0202 */
[-CC-:B------:R-:W-:Y:S01]  /*01d0*/  IMAD R37, R2, R10.reuse, R3.reuse ;  /* 0x0000000a02257224 */ /* 0x180fe200078e0203 */
[----:B------:R-:W-:Y:S01]  /*01e0*/  IADD3 R28, PT, PT, -R5, RZ, RZ ;  /* 0x000000ff051c7210 */ /* 0x000fe20007ffe1ff */
[----:B------:R-:W-:-:S02]  /*01f0*/  IMAD R6, R6, R10, R3 ;  /* 0x0000000a06067224 */ /* 0x000fc400078e0203 */
[-CC-:B------:R-:W-:Y:S02]  /*0200*/  IMAD R7, R7, R10.reuse, R3.reuse ;  /* 0x0000000a07077224 */ /* 0x180fe400078e0203 */
[-CC-:B------:R-:W-:Y:S02]  /*0210*/  IMAD R8, R8, R10.reuse, R3.reuse ;  /* 0x0000000a08087224 */ /* 0x180fe400078e0203 */
[-CC-:B------:R-:W-:Y:S02]  /*0220*/  IMAD R9, R9, R10.reuse, R3.reuse ;  /* 0x0000000a09097224 */ /* 0x180fe400078e0203 */
[-CC-:B------:R-:W-:Y:S02]  /*0230*/  IMAD R29, R29, R10.reuse, R3.reuse ;  /* 0x0000000a1d1d7224 */ /* 0x180fe400078e0203 */
[-CC-:B------:R-:W-:Y:S02]  /*0240*/  IMAD R33, R33, R10.reuse, R3.reuse ;  /* 0x0000000a21217224 */ /* 0x180fe400078e0203 */
[----:B------:R-:W-:-:S07]  /*0250*/  IMAD R35, R35, R10, R3 ;  /* 0x0000000a23237224 */ /* 0x000fce00078e0203 */
.L_x_1:
[----:B-1----:R-:W1:Y:S08]  /*0260*/  LDC.64 R26, c[0x0][0x3a8] ;  /* 0x0000ea00ff1a7b82 */ /* 0x002e700000000a00 */
[----:B------:R-:W2:Y:S08]  /*0270*/  LDC.64 R16, c[0x0][0x380] ;  /* 0x0000e000ff107b82 */ /* 0x000eb00000000a00 */
[----:B------:R-:W3:Y:S01]  /*0280*/  LDC.64 R20, c[0x0][0x388] ;  /* 0x0000e200ff147b82 */ /* 0x000ee20000000a00 */
[----:B-1----:R-:W-:-:S07]  /*0290*/  IMAD.WIDE R12, R37, 0x4, R26 ;  /* 0x00000004250c7825 */ /* 0x002fce00078e021a */
[----:B------:R-:W1:Y:S01]  /*02a0*/  LDC.64 R18, c[0x0][0x398] ;  /* 0x0000e600ff127b82 */ /* 0x000e620000000a00 */
[----:B0-----:R0:W4:Y:S01]  /*02b0*/  LDG.E R32, desc[UR6][R12.64] ;  /* 0x000000060c207981 */ /* 0x001122000c1e1900 */
[----:B--2---:R-:W-:-:S06]  /*02c0*/  IMAD.WIDE R24, R37, 0x4, R16 ;  /* 0x0000000425187825 */ /* 0x004fcc00078e0210 */
[----:B------:R-:W2:Y:S01]  /*02d0*/  LDC.64 R14, c[0x0][0x3a0] ;  /* 0x0000e800ff0e7b82 */ /* 0x000ea20000000a00 */
[----:B---3--:R-:W-:-:S07]  /*02e0*/  IMAD.WIDE R30, R37, 0x4, R20 ;  /* 0x00000004251e7825 */ /* 0x008fce00078e0214 */
[----:B0-----:R-:W0:Y:S02]  /*02f0*/  LDC.64 R12, c[0x0][0x390] ;  /* 0x0000e400ff0c7b82 */ /* 0x001e240000000a00 */
[C---:B0-----:R-:W-:Y:S01]  /*0300*/  IMAD.WIDE R22, R37.reuse, 0x4, R12 ;  /* 0x0000000425167825 */ /* 0x041fe200078e020c */
[----:B----4-:R2:W-:Y:S04]  /*0310*/  STG.E desc[UR6][R24.64], R32 ;  /* 0x0000002018007986 */ /* 0x0105e8000c101906 */
[----:B------:R1:W-:Y:S04]  /*0320*/  STG.E desc[UR6][R22.64], R32 ;  /* 0x0000002016007986 */ /* 0x0003e8000c101906 */
[----:B------:R-:W-:Y:S01]  /*0330*/  STG.E desc[UR6][R30.64], R32 ;  /* 0x000000201e007986 */ /* 0x000fe2000c101906 */
[----:B--2---:R-:W-:-:S04]  /*0340*/  IMAD.WIDE R24, R37, 0x4, R14 ;  /* 0x0000000425187825 */ /* 0x004fc800078e020e */
[----:B-1----:R-:W-:-:S05]  /*0350*/  IMAD.WIDE R22, R37, 0x4, R18 ;  /* 0x0000000425167825 */ /* 0x002fca00078e0212 */
[----:B------:R0:W-:Y:S04]  /*0360*/  STG.E desc[UR6][R22.64], RZ ;  /* 0x000000ff16007986 */ /* 0x0001e8000c101906 */
[----:B------:R1:W-:Y:S01]  /*0370*/  STG.E desc[UR6][R24.64], RZ ;  /* 0x000000ff18007986 */ /* 0x0003e2000c101906 */
[----:B0-----:R-:W-:-:S05]  /*0380*/  IMAD.WIDE R22, R6, 0x4, R26 ;  /* 0x0000000406167825 */ /* 0x001fca00078e021a */
[----:B------:R0:W2:Y:S01]  /*0390*/  LDG.E R34, desc[UR6][R22.64] ;  /* 0x0000000616227981 */ /* 0x0000a2000c1e1900 */
[----:B------:R-:W-:-:S04]  /*03a0*/  IMAD.WIDE R30, R6, 0x4, R16 ;  /* 0x00000004061e7825 */ /* 0x000fc800078e0210 */
[----:B-1----:R-:W-:-:S04]  /*03b0*/  IMAD.WIDE R24, R6, 0x4, R12 ;  /* 0x0000000406187825 */ /* 0x002fc800078e020c */
[C---:B0-----:R-:W-:Y:S01]  /*03c0*/  IMAD.WIDE R22, R6.reuse, 0x4, R20 ;  /* 0x0000000406167825 */ /* 0x041fe200078e0214 */
[----:B--2---:R0:W-:Y:S04]  /*03d0*/  STG.E desc[UR6][R30.64], R34 ;  /* 0x000000221e007986 */ /* 0x0041e8000c101906 */
[----:B------:R1:W-:Y:S04]  /*03e0*/  STG.E desc[UR6][R24.64], R34 ;  /* 0x0000002218007986 */ /* 0x0003e8000c101906 */
[----:B------:R2:W-:Y:S01]  /*03f0*/  STG.E desc[UR6][R22.64], R34 ;  /* 0x0000002216007986 */ /* 0x0005e2000c101906 */
[----:B0-----:R-:W-:-:S04]  /*0400*/  IMAD.WIDE R30, R6, 0x4, R18 ;  /* 0x00000004061e7825 */ /* 0x001fc800078e0212 */
[----:B-1----:R-:W-:Y:S01]  /*0410*/  IMAD.WIDE R24, R7, 0x4, R26 ;  /* 0x0000000407187825 */ /* 0x002fe200078e021a */
[----:B------:R0:W-:Y:S03]  /*0420*/  STG.E desc[UR6][R30.64], RZ ;  /* 0x000000ff1e007986 */ /* 0x0001e6000c101906 */
[----:B--2---:R-:W-:-:S05]  /*0430*/  IMAD.WIDE R22, R6, 0x4, R14 ;  /* 0x0000000406167825 */ /* 0x004fca00078e020e */
[----:B------:R1:W-:Y:S04]  /*0440*/  STG.E desc[UR6][R22.64], RZ ;  /* 0x000000ff16007986 */ /* 0x0003e8000c101906 */
[----:B------:R2:W3:Y:S01]  /*0450*/  LDG.E R32, desc[UR6][R24.64] ;  /* 0x0000000618207981 */ /* 0x0004e2000c1e1900 */
[----:B0-----:R-:W-:-:S04]  /*0460*/  IMAD.WIDE R30, R7, 0x4, R12 ;  /* 0x00000004071e7825 */ /* 0x001fc800078e020c */
[----:B-1----:R-:W-:-:S04]  /*0470*/  IMAD.WIDE R22, R7, 0x4, R16 ;  /* 0x0000000407167825 */ /* 0x002fc800078e0210 */
[C---:B--2---:R-:W-:Y:S01]  /*0480*/  IMAD.WIDE R24, R7.reuse, 0x4, R20 ;  /* 0x0000000407187825 */ /* 0x044fe200078e0214 */
[----:B---3--:R0:W-:Y:S04]  /*0490*/  STG.E desc[UR6][R22.64], R32 ;  /* 0x0000002016007986 */ /* 0x0081e8000c101906 */
[----:B------:R1:W-:Y:S04]  /*04a0*/  STG.E desc[UR6][R30.64], R32 ;  /* 0x000000201e007986 */ /* 0x0003e8000c101906 */
[----:B------:R-:W-:Y:S01]  /*04b0*/  STG.E desc[UR6][R24.64], R32 ;  /* 0x0000002018007986 */ /* 0x000fe2000c101906 */
[----:B0-----:R-:W-:-:S04]  /*04c0*/  IMAD.WIDE R22, R7, 0x4, R18 ;  /* 0x0000000407167825 */ /* 0x001fc800078e0212 */
[----:B-1----:R-:W-:Y:S01]  /*04d0*/  IMAD.WIDE R30, R7, 0x4, R14 ;  /* 0x00000004071e7825 */ /* 0x002fe200078e020e */
        /* <DEDUP_REMOVED lines=13> */
[C---:B--2---:R-:W-:Y:S01]  /*05b0*/  IMAD.WIDE R30, R9.reuse, 0x4, R26 ;  /* 0x00000004091e7825 */ /* 0x044fe200078e021a */
[----:B------:R1:W-:Y:S04]  /*05c0*/  STG.E desc[UR6][R22.64], RZ ;  /* 0x000000ff16007986 */ /* 0x0003e8000c101906 */
[----:B------:R2:W3:Y:S01]  /*05d0*/  LDG.E R32, desc[UR6][R30.64] ;  /* 0x000000061e207981 */ /* 0x0004e2000c1e1900 */
[----:B0-----:R-:W-:-:S04]  /*05e0*/  IMAD.WIDE R24, R9, 0x4, R12 ;  /* 0x0000000409187825 */ /* 0x001fc800078e020c */
[----:B-1----:R-:W-:-:S04]  /*05f0*/  IMAD.WIDE R22, R9, 0x4, R16 ;  /* 0x0000000409167825 */ /* 0x002fc800078e0210 */
[C---:B--2---:R-:W-:Y:S01]  /*0600*/  IMAD.WIDE R30, R9.reuse, 0x4, R18 ;  /* 0x00000004091e7825 */ /* 0x044fe200078e0212 */
[----:B---3--:R0:W-:Y:S04]  /*0610*/  STG.E desc[UR6][R22.64], R32 ;  /* 0x0000002016007986 */ /* 0x0081e8000c101906 */
[----:B------:R1:W-:Y:S01]  /*0620*/  STG.E desc[UR6][R24.64], R32 ;  /* 0x0000002018007986 */ /* 0x0003e2000c101906 */
[----:B0-----:R-:W-:-:S04]  /*0630*/  IMAD.WIDE R22, R9, 0x4, R20 ;  /* 0x0000000409167825 */ /* 0x001fc800078e0214 */
[----:B-1----:R-:W-:Y:S01]  /*0640*/  IMAD.WIDE R24, R9, 0x4, R14 ;  /* 0x0000000409187825 */ /* 0x002fe200078e020e */
[----:B------:R0:W-:Y:S04]  /*0650*/  STG.E desc[UR6][R22.64], R32 ;  /* 0x0000002016007986 */ /* 0x0001e8000c101906 */
[----:B------:R1:W-:Y:S04]  /*0660*/  STG.E desc[UR6][R30.64], RZ ;  /* 0x000000ff1e007986 */ /* 0x0003e8000c101906 */
[----:B------:R2:W-:Y:S01]  /*0670*/  STG.E desc[UR6][R24.64], RZ ;  /* 0x000000ff18007986 */ /* 0x0005e2000c101906 */
[----:B0-----:R-:W-:-:S05]  /*0680*/  IMAD.WIDE R22, R29, 0x4, R26 ;  /* 0x000000041d167825 */ /* 0x001fca00078e021a */
[----:B------:R0:W3:Y:S01]  /*0690*/  LDG.E R34, desc[UR6][R22.64] ;  /* 0x0000000616227981 */ /* 0x0000e2000c1e1900 */
[----:B-1----:R-:W-:-:S04]  /*06a0*/  IMAD.WIDE R30, R29, 0x4, R16 ;  /* 0x000000041d1e7825 */ /* 0x002fc800078e0210 */
[----:B--2---:R-:W-:-:S04]  /*06b0*/  IMAD.WIDE R24, R29, 0x4, R20 ;  /* 0x000000041d187825 */ /* 0x004fc800078e0214 */
[C---:B0-----:R-:W-:Y:S01]  /*06c0*/  IMAD.WIDE R22, R29.reuse, 0x4, R12 ;  /* 0x000000041d167825 */ /* 0x041fe200078e020c */
[----:B---3--:R0:W-:Y:S04]  /*06d0*/  STG.E desc[UR6][R30.64], R34 ;  /* 0x000000221e007986 */ /* 0x0081e8000c101906 */
[----:B------:R1:W-:Y:S04]  /*06e0*/  STG.E desc[UR6][R22.64], R34 ;  /* 0x0000002216007986 */ /* 0x0003e8000c101906 */
[----:B------:R2:W-:Y:S01]  /*06f0*/  STG.E desc[UR6][R24.64], R34 ;  /* 0x0000002218007986 */ /* 0x0005e2000c101906 */
[----:B0-----:R-:W-:-:S04]  /*0700*/  IMAD.WIDE R30, R29, 0x4, R14 ;  /* 0x000000041d1e7825 */ /* 0x001fc800078e020e */
[----:B-1----:R-:W-:-:S04]  /*0710*/  IMAD.WIDE R22, R29, 0x4, R18 ;  /* 0x000000041d167825 */ /* 0x002fc800078e0212 */
[--C-:B--2---:R-:W-:Y:S01]  /*0720*/  IMAD.WIDE R24, R33, 0x4, R26.reuse ;  /* 0x0000000421187825 */ /* 0x104fe200078e021a */
[----:B------:R0:W-:Y:S04]  /*0730*/  STG.E desc[UR6][R22.64], RZ ;  /* 0x000000ff16007986 */ /* 0x0001e8000c101906 */
[----:B------:R1:W-:Y:S04]  /*0740*/  STG.E desc[UR6][R30.64], RZ ;  /* 0x000000ff1e007986 */ /* 0x0003e8000c101906 */
[----:B------:R2:W3:Y:S01]  /*0750*/  LDG.E R32, desc[UR6][R24.64] ;  /* 0x0000000618207981 */ /* 0x0004e2000c1e1900 */
[----:B------:R-:W-:-:S04]  /*0760*/  IMAD.WIDE R26, R35, 0x4, R26 ;  /* 0x00000004231a7825 */ /* 0x000fc800078e021a */
[----:B0-----:R-:W-:-:S04]  /*0770*/  IMAD.WIDE R22, R33, 0x4, R12 ;  /* 0x0000000421167825 */ /* 0x001fc800078e020c */
[----:B-1----:R-:W-:-:S04]  /*0780*/  IMAD.WIDE R30, R33, 0x4, R20 ;  /* 0x00000004211e7825 */ /* 0x002fc800078e0214 */
[----:B--2---:R-:W-:-:S05]  /*0790*/  IMAD.WIDE R24, R33, 0x4, R16 ;  /* 0x0000000421187825 */ /* 0x004fca00078e0210 */
[----:B---3--:R0:W-:Y:S04]  /*07a0*/  STG.E desc[UR6][R24.64], R32 ;  /* 0x0000002018007986 */ /* 0x0081e8000c101906 */
[----:B------:R1:W-:Y:S04]  /*07b0*/  STG.E desc[UR6][R22.64], R32 ;  /* 0x0000002016007986 */ /* 0x0003e8000c101906 */
[----:B------:R-:W-:Y:S01]  /*07c0*/  STG.E desc[UR6][R30.64], R32 ;  /* 0x000000201e007986 */ /* 0x000fe2000c101906 */
[----:B0-----:R-:W-:-:S04]  /*07d0*/  IMAD.WIDE R24, R33, 0x4, R18 ;  /* 0x0000000421187825 */ /* 0x001fc800078e0212 */
[----:B-1----:R-:W-:Y:S01]  /*07e0*/  IMAD.WIDE R22, R33, 0x4, R14 ;  /* 0x0000000421167825 */ /* 0x002fe200078e020e */
[----:B------:R-:W-:Y:S04]  /*07f0*/  STG.E desc[UR6][R24.64], RZ ;  /* 0x000000ff18007986 */ /* 0x000fe8000c101906 */
[----:B------:R0:W-:Y:S04]  /*0800*/  STG.E desc[UR6][R22.64], RZ ;  /* 0x000000ff16007986 */ /* 0x0001e8000c101906 */
[----:B------:R-:W2:Y:S01]  /*0810*/  LDG.E R27, desc[UR6][R26.64] ;  /* 0x000000061a1b7981 */ /* 0x000ea2000c1e1900 */
[----:B------:R-:W-:Y:S01]  /*0820*/  IADD3 R28, PT, PT, R28, 0x8, RZ ;  /* 0x000000081c1c7810 */ /* 0x000fe20007ffe0ff */
[----:B------:R-:W-:-:S03]  /*0830*/  IMAD.WIDE R16, R35, 0x4, R16 ;  /* 0x0000000423107825 */ /* 0x000fc600078e0210 */
[----:B------:R-:W-:Y:S01]  /*0840*/  ISETP.NE.AND P0, PT, R28, RZ, PT ;  /* 0x000000ff1c00720c */ /* 0x000fe20003f05270 */
[----:B------:R-:W-:-:S04]  /*0850*/  IMAD.WIDE R12, R35, 0x4, R12 ;  /* 0x00000004230c7825 */ /* 0x000fc800078e020c */
[----:B------:R-:W-:-:S04]  /*0860*/  IMAD.WIDE R20, R35, 0x4, R20 ;  /* 0x0000000423147825 */ /* 0x000fc800078e0214 */
[----:B------:R-:W-:-:S04]  /*0870*/  IMAD.WIDE R18, R35, 0x4, R18 ;  /* 0x0000000423127825 */ /* 0x000fc800078e0212 */
[----:B------:R-:W-:-:S04]  /*0880*/  IMAD.WIDE R14, R35, 0x4, R14 ;  /* 0x00000004230e7825 */ /* 0x000fc800078e020e */
[----:B0-----:R-:W-:-:S05]  /*0890*/  IMAD R22, R11, R10, RZ ;  /* 0x0000000a0b167224 */ /* 0x001fca00078e02ff */
[C---:B------:R-:W-:Y:S02]  /*08a0*/  LEA R6, R22.reuse, R6, 0x3 ;  /* 0x0000000616067211 */ /* 0x040fe400078e18ff */
[C---:B------:R-:W-:Y:S02]  /*08b0*/  LEA R7, R22.reuse, R7, 0x3 ;  /* 0x0000000716077211 */ /* 0x040fe400078e18ff */
[C---:B------:R-:W-:Y:S02]  /*08c0*/  LEA R8, R22.reuse, R8, 0x3 ;  /* 0x0000000816087211 */ /* 0x040fe400078e18ff */
[C---:B------:R-:W-:Y:S02]  /*08d0*/  LEA R9, R22.reuse, R9, 0x3 ;  /* 0x0000000916097211 */ /* 0x040fe400078e18ff */
[C---:B------:R-:W-:Y:S02]  /*08e0*/  LEA R29, R22.reuse, R29, 0x3 ;  /* 0x0000001d161d7211 */ /* 0x040fe400078e18ff */
[----:B------:R-:W-:-:S02]  /*08f0*/  LEA R33, R22, R33, 0x3 ;  /* 0x0000002116217211 */ /* 0x000fc400078e18ff */
[C---:B------:R-:W-:Y:S02]  /*0900*/  LEA R35, R22.reuse, R35, 0x3 ;  /* 0x0000002316237211 */ /* 0x040fe400078e18ff */
[----:B------:R-:W-:Y:S01]  /*0910*/  LEA R37, R22, R37, 0x3 ;  /* 0x0000002516257211 */ /* 0x000fe200078e18ff */
[----:B--2---:R1:W-:Y:S04]  /*0920*/  STG.E desc[UR6][R16.64], R27 ;  /* 0x0000001b10007986 */ /* 0x0043e8000c101906 */
[----:B------:R1:W-:Y:S04]  /*0930*/  STG.E desc[UR6][R12.64], R27 ;  /* 0x0000001b0c007986 */ /* 0x0003e8000c101906 */
[----:B------:R1:W-:Y:S04]  /*0940*/  STG.E desc[UR6][R20.64], R27 ;  /* 0x0000001b14007986 */ /* 0x0003e8000c101906 */
[----:B------:R1:W-:Y:S04]  /*0950*/  STG.E desc[UR6][R18.64], RZ ;  /* 0x000000ff12007986 */ /* 0x0003e8000c101906 */
[----:B------:R1:W-:Y:S01]  /*0960*/  STG.E desc[UR6][R14.64], RZ ;  /* 0x000000ff0e007986 */ /* 0x0003e2000c101906 */
[----:B------:R-:W-:Y:S05]  /*0970*/  @P0 BRA `(.L_x_1) ;  /* 0xfffffff800380947 */ /* 0x000fea000383ffff */
.L_x_0:
[----:B------:R-:W-:-:S13]  /*0980*/  ISETP.NE.AND P0, PT, R4, RZ, PT ;  /* 0x000000ff0400720c */ /* 0x000fda0003f05270 */
[----:B0-----:R-:W-:Y:S05]  /*0990*/  @!P0 EXIT ;  /* 0x000000000000894d */ /* 0x001fea0003800000 */
[----:B------:R-:W-:Y:S02]  /*09a0*/  ISETP.GE.U32.AND P0, PT, R4, 0x4, PT ;  /* 0x000000040400780c */ /* 0x000fe40003f06070 */
[----:B-1----:R-:W-:-:S04]  /*09b0*/  LOP3.LUT R20, R0, 0x3, RZ, 0xc0, !PT ;  /* 0x0000000300147812 */ /* 0x002fc800078ec0ff */
[----:B------:R-:W-:-:S07]  /*09c0*/  ISETP.NE.AND P1, PT, R20, RZ, PT ;  /* 0x000000ff1400720c */ /* 0x000fce0003f25270 */
[----:B------:R-:W-:Y:S06]  /*09d0*/  @!P0 BRA `(.L_x_2) ;  /* 0x0000000000fc8947 */ /* 0x000fec0003800000 */
[----:B------:R-:W0:Y:S01]  /*09e0*/  LDC.64 R18, c[0x0][0x3a8] ;  /* 0x0000ea00ff127b82 */ /* 0x000e220000000a00 */
[----:B------:R-:W-:-:S04]  /*09f0*/  IMAD R4, R5, R11, R2 ;  /* 0x0000000b05047224 */ /* 0x000fc800078e0202 */
[----:B------:R-:W-:-:S03]  /*0a00*/  IMAD R31, R4, R10, R3 ;  /* 0x0000000a041f7224 */ /* 0x000fc600078e0203 */
[----:B------:R-:W1:Y:S08]  /*0a10*/  LDC.64 R12, c[0x0][0x380] ;  /* 0x0000e000ff0c7b82 */ /* 0x000e700000000a00 */
[----:B------:R-:W2:Y:S01]  /*0a20*/  LDC.64 R6, c[0x0][0x390] ;  /* 0x0000e400ff067b82 */ /* 0x000ea20000000a00 */
[----:B0-----:R-:W-:-:S07]  /*0a30*/  IMAD.WIDE R22, R31, 0x4, R18 ;  /* 0x000000041f167825 */ /* 0x001fce00078e0212 */
[----:B------:R-:W0:Y:S01]  /*0a40*/  LDC.64 R16, c[0x0][0x388] ;  /* 0x0000e200ff107b82 */ /* 0x000e220000000a00 */
[----:B------:R-:W3:Y:S01]  /*0a50*/  LDG.E R24, desc[UR6][R22.64] ;  /* 0x0000000616187981 */ /* 0x000ee2000c1e1900 */
[----:B------:R-:W-:Y:S01]  /*0a60*/  IADD3 R4, PT, PT, R4, R11, RZ ;  /* 0x0000000b04047210 */ /* 0x000fe20007ffe0ff */
[----:B-1----:R-:W-:-:S05]  /*0a70*/  IMAD.WIDE R34, R31, 0x4, R12 ;  /* 0x000000041f227825 */ /* 0x002fca00078e020c */
[----:B------:R-:W1:Y:S01]  /*0a80*/  LDC.64 R14, c[0x0][0x398] ;  /* 0x0000e600ff0e7b82 */ /* 0x000e620000000a00 */
[----:B------:R-:W-:Y:S02]  /*0a90*/  IMAD R25, R4, R10, R3 ;  /* 0x0000000a04197224 */ /* 0x000fe400078e0203 */
[----:B--2---:R-:W-:-:S05]  /*0aa0*/  IMAD.WIDE R36, R31, 0x4, R6 ;  /* 0x000000041f247825 */ /* 0x004fca00078e0206 */
[----:B------:R-:W2:Y:S01]  /*0ab0*/  LDC.64 R8, c[0x0][0x3a0] ;  /* 0x0000e800ff087b82 */ /* 0x000ea20000000a00 */
[----:B------:R-:W-:-:S04]  /*0ac0*/  IMAD.WIDE R32, R25, 0x4, R18 ;  /* 0x0000000419207825 */ /* 0x000fc800078e0212 */
[----:B0-----:R-:W-:-:S04]  /*0ad0*/  IMAD.WIDE R26, R31, 0x4, R16 ;  /* 0x000000041f1a7825 */ /* 0x001fc800078e0210 */
[----:B-1----:R-:W-:-:S04]  /*0ae0*/  IMAD.WIDE R28, R31, 0x4, R14 ;  /* 0x000000041f1c7825 */ /* 0x002fc800078e020e */
[----:B--2---:R-:W-:Y:S01]  /*0af0*/  IMAD.WIDE R30, R31, 0x4, R8 ;  /* 0x000000041f1e7825 */ /* 0x004fe200078e0208 */
[----:B---3--:R-:W-:Y:S04]  /*0b00*/  STG.E desc[UR6][R34.64], R24 ;  /* 0x0000001822007986 */ /* 0x008fe8000c101906 */
[----:B------:R-:W-:Y:S04]  /*0b10*/  STG.E desc[UR6][R36.64], R24 ;  /* 0x0000001824007986 */ /* 0x000fe8000c101906 */
[----:B------:R-:W-:Y:S04]  /*0b20*/  STG.E desc[UR6][R26.64], R24 ;  /* 0x000000181a007986 */ /* 0x000fe8000c101906 */
[----:B------:R-:W-:Y:S04]  /*0b30*/  STG.E desc[UR6][R28.64], RZ ;  /* 0x000000ff1c007986 */ /* 0x000fe8000c101906 */
[----:B------:R0:W-:Y:S04]  /*0b40*/  STG.E desc[UR6][R30.64], RZ ;  /* 0x000000ff1e007986 */ /* 0x0001e8000c101906 */
[----:B0-----:R-:W2:Y:S01]  /*0b50*/  LDG.E R30, desc[UR6][R32.64] ;  /* 0x00000006201e7981 */ /* 0x001ea2000c1e1900 */
[----:B------:R-:W-:Y:S01]  /*0b60*/  IADD3 R4, PT, PT, R4, R11, RZ ;  /* 0x0000000b04047210 */ /* 0x000fe20007ffe0ff */
[----:B------:R-:W-:-:S04]  /*0b70*/  IMAD.WIDE R28, R25, 0x4, R12 ;  /* 0x00000004191c7825 */ /* 0x000fc800078e020c */
[----:B------:R-:W-:-:S04]  /*0b80*/  IMAD.WIDE R36, R25, 0x4, R6 ;  /* 0x0000000419247825 */ /* 0x000fc800078e0206 */
[----:B------:R-:W-:Y:S02]  /*0b90*/  IMAD R21, R4, R10, R3 ;  /* 0x0000000a04157224 */ /* 0x000fe400078e0203 */
[----:B------:R-:W-:-:S04]  /*0ba0*/  IMAD.WIDE R22, R25, 0x4, R16 ;  /* 0x0000000419167825 */ /* 0x000fc800078e0210 */
[----:B------:R-:W-:-:S04]  /*0bb0*/  IMAD.WIDE R34, R25, 0x4, R14 ;  /* 0x0000000419227825 */ /* 0x000fc800078e020e */
[----:B------:R-:W-:-:S04]  /*0bc0*/  IMAD.WIDE R24, R25, 0x4, R8 ;  /* 0x0000000419187825 */ /* 0x000fc800078e0208 */
[C---:B------:R-:W-:Y:S01]  /*0bd0*/  IMAD.WIDE R26, R21.reuse, 0x4, R18 ;  /* 0x00000004151a7825 */ /* 0x040fe200078e0212 */
[----:B--2---:R-:W-:Y:S04]  /*0be0*/  STG.E desc[UR6][R28.64], R30 ;  /* 0x0000001e1c007986 */ /* 0x004fe8000c101906 */
[----:B------:R-:W-:Y:S04]  /*0bf0*/  STG.E desc[UR6][R36.64], R30 ;  /* 0x0000001e24007986 */ /* 0x000fe8000c101906 */
[----:B------:R-:W-:Y:S04]  /*0c00*/  STG.E desc[UR6][R22.64], R30 ;  /* 0x0000001e16007986 */ /* 0x000fe8000c101906 */
[----:B------:R0:W-:Y:S04]  /*0c10*/  STG.E desc[UR6][R34.64], RZ ;  /* 0x000000ff22007986 */ /* 0x0001e8000c101906 */
[----:B------:R1:W-:Y:S04]  /*0c20*/  STG.E desc[UR6][R24.64], RZ ;  /* 0x000000ff18007986 */ /* 0x0003e8000c101906 */
[----:B0-----:R0:W2:Y:S01]  /*0c30*/  LDG.E R35, desc[UR6][R26.64] ;  /* 0x000000061a237981 */ /* 0x0010a2000c1e1900 */
[----:B------:R-:W-:Y:S01]  /*0c40*/  IADD3 R31, PT, PT, R4, R11, RZ ;  /* 0x0000000b041f7210 */ /* 0x000fe20007ffe0ff */
[----:B------:R-:W-:-:S04]  /*0c50*/  IMAD.WIDE R32, R21, 0x4, R12 ;  /* 0x0000000415207825 */ /* 0x000fc800078e020c */
[----:B------:R-:W-:Y:S02]  /*0c60*/  IMAD R31, R31, R10, R3 ;  /* 0x0000000a1f1f7224 */ /* 0x000fe400078e0203 */
[----:B-1----:R-:W-:-:S04]  /*0c70*/  IMAD.WIDE R24, R21, 0x4, R6 ;  /* 0x0000000415187825 */ /* 0x002fc800078e0206 */
[----:B------:R-:W-:-:S04]  /*0c80*/  IMAD.WIDE R28, R21, 0x4, R16 ;  /* 0x00000004151c7825 */ /* 0x000fc800078e0210 */
[----:B0-----:R-:W-:-:S04]  /*0c90*/  IMAD.WIDE R26, R21, 0x4, R14 ;  /* 0x00000004151a7825 */ /* 0x001fc800078e020e */
[----:B------:R-:W-:-:S04]  /*0ca0*/  IMAD.WIDE R22, R21, 0x4, R8 ;  /* 0x0000000415167825 */ /* 0x000fc800078e0208 */
[C---:B------:R-:W-:Y:S01]  /*0cb0*/  IMAD.WIDE R18, R31.reuse, 0x4, R18 ;  /* 0x000000041f127825 */ /* 0x040fe200078e0212 */
[----:B--2---:R0:W-:Y:S04]  /*0cc0*/  STG.E desc[UR6][R32.64], R35 ;  /* 0x0000002320007986 */ /* 0x0041e8000c101906 */
[----:B------:R0:W-:Y:S04]  /*0cd0*/  STG.E desc[UR6][R24.64], R35 ;  /* 0x0000002318007986 */ /* 0x0001e8000c101906 */
[----:B------:R0:W-:Y:S04]  /*0ce0*/  STG.E desc[UR6][R28.64], R35 ;  /* 0x000000231c007986 */ /* 0x0001e8000c101906 */
[----:B------:R0:W-:Y:S04]  /*0cf0*/  STG.E desc[UR6][R26.64], RZ ;  /* 0x000000ff1a007986 */ /* 0x0001e8000c101906 */
[----:B------:R0:W-:Y:S04]  /*0d00*/  STG.E desc[UR6][R22.64], RZ ;  /* 0x000000ff16007986 */ /* 0x0001e8000c101906 */
[----:B------:R-:W2:Y:S01]  /*0d10*/  LDG.E R19, desc[UR6][R18.64] ;  /* 0x0000000612137981 */ /* 0x000ea2000c1e1900 */
[----:B------:R-:W-:Y:S01]  /*0d20*/  IMAD.WIDE R12, R31, 0x4, R12 ;  /* 0x000000041f0c7825 */ /* 0x000fe200078e020c */
[----:B------:R-:W-:-:S03]  /*0d30*/  IADD3 R5, PT, PT, R5, 0x4, RZ ;  /* 0x0000000405057810 */ /* 0x000fc60007ffe0ff */
[----:B------:R-:W-:-:S04]  /*0d40*/  IMAD.WIDE R6, R31, 0x4, R6 ;  /* 0x000000041f067825 */ /* 0x000fc800078e0206 */
[----:B------:R-:W-:-:S04]  /*0d50*/  IMAD.WIDE R16, R31, 0x4, R16 ;  /* 0x000000041f107825 */ /* 0x000fc800078e0210 */
[----:B------:R-:W-:-:S04]  /*0d60*/  IMAD.WIDE R14, R31, 0x4, R14 ;  /* 0x000000041f0e7825 */ /* 0x000fc800078e020e */
[----:B------:R-:W-:Y:S01]  /*0d70*/  IMAD.WIDE R8, R31, 0x4, R8 ;  /* 0x000000041f087825 */ /* 0x000fe200078e0208 */
[----:B--2---:R0:W-:Y:S04]  /*0d80*/  STG.E desc[UR6][R12.64], R19 ;  /* 0x000000130c007986 */ /* 0x0041e8000c101906 */
[----:B------:R0:W-:Y:S04]  /*0d90*/  STG.E desc[UR6][R6.64], R19 ;  /* 0x0000001306007986 */ /* 0x0001e8000c101906 */
[----:B------:R0:W-:Y:S04]  /*0da0*/  STG.E desc[UR6][R16.64], R19 ;  /* 0x0000001310007986 */ /* 0x0001e8000c101906 */
[----:B------:R0:W-:Y:S04]  /*0db0*/  STG.E desc[UR6][R14.64], RZ ;  /* 0x000000ff0e007986 */ /* 0x0001e8000c101906 */
[----:B------:R0:W-:Y:S02]  /*0dc0*/  STG.E desc[UR6][R8.64], RZ ;  /* 0x000000ff08007986 */ /* 0x0001e4000c101906 */
.L_x_2:
[----:B------:R-:W-:Y:S05]  /*0dd0*/  @!P1 EXIT ;  /* 0x000000000000994d */ /* 0x000fea0003800000 */
[----:B------:R-:W-:Y:S02]  /*0de0*/  ISETP.NE.AND P0, PT, R20, 0x1, PT ;  /* 0x000000011400780c */ /* 0x000fe40003f05270 */
[----:B------:R-:W-:-:S04]  /*0df0*/  LOP3.LUT R0, R0, 0x1, RZ, 0xc0, !PT ;  /* 0x0000000100007812 */ /* 0x000fc800078ec0ff */
[----:B------:R-:W-:-:S07]  /*0e00*/  ISETP.NE.U32.AND P1, PT, R0, 0x1, PT ;  /* 0x000000010000780c */ /* 0x000fce0003f25070 */
[----:B------:R-:W-:Y:S06]  /*0e10*/  @!P0 BRA `(.L_x_3) ;  /* 0x00000000008c8947 */ /* 0x000fec0003800000 */
[----:B------:R-:W1:Y:S01]  /*0e20*/  LDC.64 R20, c[0x0][0x3a8] ;  /* 0x0000ea00ff147b82 */ /* 0x000e620000000a00 */
[----:B------:R-:W-:-:S04]  /*0e30*/  IMAD R0, R5, R11, R2 ;  /* 0x0000000b05007224 */ /* 0x000fc800078e0202 */
[----:B------:R-:W-:-:S03]  /*0e40*/  IMAD R31, R0, R10, R3 ;  /* 0x0000000a001f7224 */ /* 0x000fc600078e0203 */
[----:B0-----:R-:W0:Y:S08]  /*0e50*/  LDC.64 R18, c[0x0][0x380] ;  /* 0x0000e000ff127b82 */ /* 0x001e300000000a00 */
[----:B------:R-:W2:Y:S01]  /*0e60*/  LDC.64 R14, c[0x0][0x390] ;  /* 0x0000e400ff0e7b82 */ /* 0x000ea20000000a00 */
[----:B-1----:R-:W-:-:S07]  /*0e70*/  IMAD.WIDE R22, R31, 0x4, R20 ;  /* 0x000000041f167825 */ /* 0x002fce00078e0214 */
[----:B------:R-:W1:Y:S01]  /*0e80*/  LDC.64 R12, c[0x0][0x388] ;  /* 0x0000e200ff0c7b82 */ /* 0x000e620000000a00 */
[----:B------:R1:W3:Y:S01]  /*0e90*/  LDG.E R33, desc[UR6][R22.64] ;  /* 0x0000000616217981 */ /* 0x0002e2000c1e1900 */
[----:B------:R-:W-:Y:S01]  /*0ea0*/  IADD3 R17, PT, PT, R0, R11, RZ ;  /* 0x0000000b00117210 */ /* 0x000fe20007ffe0ff */
[----:B0-----:R-:W-:-:S05]  /*0eb0*/  IMAD.WIDE R24, R31, 0x4, R18 ;  /* 0x000000041f187825 */ /* 0x001fca00078e0212 */
[----:B------:R-:W0:Y:S01]  /*0ec0*/  LDC.64 R8, c[0x0][0x398] ;  /* 0x0000e600ff087b82 */ /* 0x000e220000000a00 */
[----:B------:R-:W-:Y:S02]  /*0ed0*/  IMAD R17, R17, R10, R3 ;  /* 0x0000000a11117224 */ /* 0x000fe400078e0203 */
[----:B--2---:R-:W-:-:S05]  /*0ee0*/  IMAD.WIDE R26, R31, 0x4, R14 ;  /* 0x000000041f1a7825 */ /* 0x004fca00078e020e */
[----:B------:R-:W2:Y:S01]  /*0ef0*/  LDC.64 R6, c[0x0][0x3a0] ;  /* 0x0000e800ff067b82 */ /* 0x000ea20000000a00 */
[----:B------:R-:W-:-:S04]  /*0f00*/  IMAD.WIDE R20, R17, 0x4, R20 ;  /* 0x0000000411147825 */ /* 0x000fc800078e0214 */
[----:B-1----:R-:W-:-:S04]  /*0f10*/  IMAD.WIDE R22, R31, 0x4, R12 ;  /* 0x000000041f167825 */ /* 0x002fc800078e020c */
[----:B0-----:R-:W-:-:S04]  /*0f20*/  IMAD.WIDE R28, R31, 0x4, R8 ;  /* 0x000000041f1c7825 */ /* 0x001fc800078e0208 */
[----:B--2---:R-:W-:Y:S01]  /*0f30*/  IMAD.WIDE R30, R31, 0x4, R6 ;  /* 0x000000041f1e7825 */ /* 0x004fe200078e0206 */
[----:B---3--:R1:W-:Y:S04]  /*0f40*/  STG.E desc[UR6][R24.64], R33 ;  /* 0x0000002118007986 */ /* 0x0083e8000c101906 */
        /* <DEDUP_REMOVED lines=16> */
.L_x_3:
[----:B------:R-:W-:Y:S05]  /*1050*/  @P1 EXIT ;  /* 0x000000000000194d */ /* 0x000fea0003800000 */
[----:B01----:R-:W0:Y:S01]  /*1060*/  LDC.64 R6, c[0x0][0x3a8] ;  /* 0x0000ea00ff067b82 */ /* 0x003e220000000a00 */
[----:B------:R-:W-:-:S04]  /*1070*/  IMAD R2, R5, R11, R2 ;  /* 0x0000000b05027224 */ /* 0x000fc800078e0202 */
[----:B------:R-:W-:-:S03]  /*1080*/  IMAD R15, R2, R10, R3 ;  /* 0x0000000a020f7224 */ /* 0x000fc600078e0203 */
[----:B------:R-:W1:Y:S08]  /*1090*/  LDC.64 R4, c[0x0][0x380] ;  /* 0x0000e000ff047b82 */ /* 0x000e700000000a00 */
[----:B------:R-:W2:Y:S01]  /*10a0*/  LDC.64 R8, c[0x0][0x388] ;  /* 0x0000e200ff087b82 */ /* 0x000ea20000000a00 */
[----:B0-----:R-:W-:-:S07]  /*10b0*/  IMAD.WIDE R2, R15, 0x4, R6 ;  /* 0x000000040f027825 */ /* 0x001fce00078e0206 */
[----:B------:R-:W0:Y:S01]  /*10c0*/  LDC.64 R10, c[0x0][0x398] ;  /* 0x0000e600ff0a7b82 */ /* 0x000e220000000a00 */
[----:B------:R-:W3:Y:S01]  /*10d0*/  LDG.E R3, desc[UR6][R2.64] ;  /* 0x0000000602037981 */ /* 0x000ee2000c1e1900 */
[----:B-1----:R-:W-:-:S06]  /*10e0*/  IMAD.WIDE R4, R15, 0x4, R4 ;  /* 0x000000040f047825 */ /* 0x002fcc00078e0204 */
[----:B------:R-:W1:Y:S01]  /*10f0*/  LDC.64 R6, c[0x0][0x390] ;  /* 0x0000e400ff067b82 */ /* 0x000e620000000a00 */
[----:B--2---:R-:W-:-:S07]  /*1100*/  IMAD.WIDE R8, R15, 0x4, R8 ;  /* 0x000000040f087825 */ /* 0x004fce00078e0208 */
[----:B------:R-:W2:Y:S01]  /*1110*/  LDC.64 R12, c[0x0][0x3a0] ;  /* 0x0000e800ff0c7b82 */ /* 0x000ea20000000a00 */
[----:B0-----:R-:W-:-:S04]  /*1120*/  IMAD.WIDE R10, R15, 0x4, R10 ;  /* 0x000000040f0a7825 */ /* 0x001fc800078e020a */
[----:B-1----:R-:W-:-:S04]  /*1130*/  IMAD.WIDE R6, R15, 0x4, R6 ;  /* 0x000000040f067825 */ /* 0x002fc800078e0206 */
[----:B--2---:R-:W-:Y:S01]  /*1140*/  IMAD.WIDE R12, R15, 0x4, R12 ;  /* 0x000000040f0c7825 */ /* 0x004fe200078e020c */
[----:B---3--:R-:W-:Y:S04]  /*1150*/  STG.E desc[UR6][R4.64], R3 ;  /* 0x0000000304007986 */ /* 0x008fe8000c101906 */
[----:B------:R-:W-:Y:S04]  /*1160*/  STG.E desc[UR6][R6.64], R3 ;  /* 0x0000000306007986 */ /* 0x000fe8000c101906 */
[----:B------:R-:W-:Y:S04]  /*1170*/  STG.E desc[UR6][R8.64], R3 ;  /* 0x0000000308007986 */ /* 0x000fe8000c101906 */
[----:B------:R-:W-:Y:S04]  /*1180*/  STG.E desc[UR6][R10.64], RZ ;  /* 0x000000ff0a007986 */ /* 0x000fe8000c101906 */
[----:B------:R-:W-:Y:S01]  /*1190*/  STG.E desc[UR6][R12.64], RZ ;  /* 0x000000ff0c007986 */ /* 0x000fe2000c101906 */
[----:B------:R-:W-:Y:S05]  /*11a0*/  EXIT ;  /* 0x000000000000794d */ /* 0x000fea0003800000 */
.L_x_4:
[----:B------:R-:W-:-:S00]  /*11b0*/  BRA `(.L_x_4) ;  /* 0xfffffffc00fc7947 */ /* 0x000fc0000383ffff */
[----:B------:R-:W-:-:S00]  /*11c0*/  NOP ;  /* 0x0000000000007918 */ /* 0x000fc00000000000 */
        /* <DEDUP_REMOVED lines=11> */
.L_x_5:


//--------------------- .nv.shared.reserved.0     --------------------------
	.section	.nv.shared.reserved.0,"aw",@nobits
	.weak		__nv_reservedSMEM_offset_0_alias
	.size		__nv_reservedSMEM_offset_0_alias, 0, 64
	.other		__nv_reservedSMEM_offset_0_alias,@"STO_CUDA_RESERVED_SHARED STV_DEFAULT"
__nv_reservedSMEM_offset_0_alias:
	.zero		0
	.zero		64


//--------------------- .nv.constant0._Z4initPfS_S_S_S_S_iii --------------------------
	.section	.nv.constant0._Z4initPfS_S_S_S_S_iii,"a",@progbits
	.sectionflags	@""
	.align	4
.nv.constant0._Z4initPfS_S_S_S_S_iii:
	.zero		956


//--------------------- SYMBOLS --------------------------

	.type		.nv.reservedSmem.offset0,@object
	.size		.nv.reservedSmem.offset0,0x4
